//
// Generated by NVIDIA NVVM Compiler
//
// Compiler Build ID: CL-36424714
// Cuda compilation tools, release 13.0, V13.0.88
// Based on NVVM 20.0.0
//

.version 9.0
.target sm_100
.address_size 64

	// .globl	_ZN3cub18CUB_300001_SM_10006detail11EmptyKernelIvEEvv
.global .align 1 .b8 _ZN39_INTERNAL_284d8d74_4_k_cu_a4849765_38484cuda3std3__45__cpo5beginE[1];
.global .align 1 .b8 _ZN39_INTERNAL_284d8d74_4_k_cu_a4849765_38484cuda3std3__45__cpo3endE[1];
.global .align 1 .b8 _ZN39_INTERNAL_284d8d74_4_k_cu_a4849765_38484cuda3std3__45__cpo6cbeginE[1];
.global .align 1 .b8 _ZN39_INTERNAL_284d8d74_4_k_cu_a4849765_38484cuda3std3__45__cpo4cendE[1];
.global .align 1 .b8 _ZN39_INTERNAL_284d8d74_4_k_cu_a4849765_38484cuda3std3__45__cpo6rbeginE[1];
.global .align 1 .b8 _ZN39_INTERNAL_284d8d74_4_k_cu_a4849765_38484cuda3std3__45__cpo4rendE[1];
.global .align 1 .b8 _ZN39_INTERNAL_284d8d74_4_k_cu_a4849765_38484cuda3std3__45__cpo7crbeginE[1];
.global .align 1 .b8 _ZN39_INTERNAL_284d8d74_4_k_cu_a4849765_38484cuda3std3__45__cpo5crendE[1];
.global .align 1 .b8 _ZN39_INTERNAL_284d8d74_4_k_cu_a4849765_38484cuda3std3__441_GLOBAL__N__284d8d74_4_k_cu_a4849765_38486ignoreE[1];
.global .align 1 .b8 _ZN39_INTERNAL_284d8d74_4_k_cu_a4849765_38484cuda3std3__419piecewise_constructE[1];
.global .align 1 .b8 _ZN39_INTERNAL_284d8d74_4_k_cu_a4849765_38484cuda3std3__48in_placeE[1];
.global .align 1 .b8 _ZN39_INTERNAL_284d8d74_4_k_cu_a4849765_38484cuda3std3__420unreachable_sentinelE[1];
.global .align 1 .b8 _ZN39_INTERNAL_284d8d74_4_k_cu_a4849765_38484cuda3std3__47nulloptE[1];
.global .align 1 .b8 _ZN39_INTERNAL_284d8d74_4_k_cu_a4849765_38484cuda3std3__48unexpectE[1];
.global .align 1 .b8 _ZN39_INTERNAL_284d8d74_4_k_cu_a4849765_38484cuda3std6ranges3__45__cpo4swapE[1];
.global .align 1 .b8 _ZN39_INTERNAL_284d8d74_4_k_cu_a4849765_38484cuda3std6ranges3__45__cpo9iter_moveE[1];
.global .align 1 .b8 _ZN39_INTERNAL_284d8d74_4_k_cu_a4849765_38484cuda3std6ranges3__45__cpo5beginE[1];
.global .align 1 .b8 _ZN39_INTERNAL_284d8d74_4_k_cu_a4849765_38484cuda3std6ranges3__45__cpo3endE[1];
.global .align 1 .b8 _ZN39_INTERNAL_284d8d74_4_k_cu_a4849765_38484cuda3std6ranges3__45__cpo6cbeginE[1];
.global .align 1 .b8 _ZN39_INTERNAL_284d8d74_4_k_cu_a4849765_38484cuda3std6ranges3__45__cpo4cendE[1];
.global .align 1 .b8 _ZN39_INTERNAL_284d8d74_4_k_cu_a4849765_38484cuda3std6ranges3__45__cpo7advanceE[1];
.global .align 1 .b8 _ZN39_INTERNAL_284d8d74_4_k_cu_a4849765_38484cuda3std6ranges3__45__cpo9iter_swapE[1];
.global .align 1 .b8 _ZN39_INTERNAL_284d8d74_4_k_cu_a4849765_38484cuda3std6ranges3__45__cpo4nextE[1];
.global .align 1 .b8 _ZN39_INTERNAL_284d8d74_4_k_cu_a4849765_38484cuda3std6ranges3__45__cpo4prevE[1];
.global .align 1 .b8 _ZN39_INTERNAL_284d8d74_4_k_cu_a4849765_38484cuda3std6ranges3__45__cpo4dataE[1];
.global .align 1 .b8 _ZN39_INTERNAL_284d8d74_4_k_cu_a4849765_38484cuda3std6ranges3__45__cpo5cdataE[1];
.global .align 1 .b8 _ZN39_INTERNAL_284d8d74_4_k_cu_a4849765_38484cuda3std6ranges3__45__cpo4sizeE[1];
.global .align 1 .b8 _ZN39_INTERNAL_284d8d74_4_k_cu_a4849765_38484cuda3std6ranges3__45__cpo5ssizeE[1];
.global .align 1 .b8 _ZN39_INTERNAL_284d8d74_4_k_cu_a4849765_38484cuda3std6ranges3__45__cpo8distanceE[1];
.global .align 1 .b8 _ZN39_INTERNAL_284d8d74_4_k_cu_a4849765_38486thrust24THRUST_300001_SM_1000_NS6system6detail10sequential3seqE[1];
.global .align 1 .b8 _ZN39_INTERNAL_284d8d74_4_k_cu_a4849765_38486thrust24THRUST_300001_SM_1000_NS8cuda_cub3parE[1];
.global .align 1 .b8 _ZN39_INTERNAL_284d8d74_4_k_cu_a4849765_38486thrust24THRUST_300001_SM_1000_NS8cuda_cub10par_nosyncE[1];
.global .align 1 .b8 _ZN39_INTERNAL_284d8d74_4_k_cu_a4849765_38486thrust24THRUST_300001_SM_1000_NS12placeholders2_1E[1];
.global .align 1 .b8 _ZN39_INTERNAL_284d8d74_4_k_cu_a4849765_38486thrust24THRUST_300001_SM_1000_NS12placeholders2_2E[1];
.global .align 1 .b8 _ZN39_INTERNAL_284d8d74_4_k_cu_a4849765_38486thrust24THRUST_300001_SM_1000_NS12placeholders2_3E[1];
.global .align 1 .b8 _ZN39_INTERNAL_284d8d74_4_k_cu_a4849765_38486thrust24THRUST_300001_SM_1000_NS12placeholders2_4E[1];
.global .align 1 .b8 _ZN39_INTERNAL_284d8d74_4_k_cu_a4849765_38486thrust24THRUST_300001_SM_1000_NS12placeholders2_5E[1];
.global .align 1 .b8 _ZN39_INTERNAL_284d8d74_4_k_cu_a4849765_38486thrust24THRUST_300001_SM_1000_NS12placeholders2_6E[1];
.global .align 1 .b8 _ZN39_INTERNAL_284d8d74_4_k_cu_a4849765_38486thrust24THRUST_300001_SM_1000_NS12placeholders2_7E[1];
.global .align 1 .b8 _ZN39_INTERNAL_284d8d74_4_k_cu_a4849765_38486thrust24THRUST_300001_SM_1000_NS12placeholders2_8E[1];
.global .align 1 .b8 _ZN39_INTERNAL_284d8d74_4_k_cu_a4849765_38486thrust24THRUST_300001_SM_1000_NS12placeholders2_9E[1];
.global .align 1 .b8 _ZN39_INTERNAL_284d8d74_4_k_cu_a4849765_38486thrust24THRUST_300001_SM_1000_NS12placeholders3_10E[1];
.global .align 1 .b8 _ZN39_INTERNAL_284d8d74_4_k_cu_a4849765_38486thrust24THRUST_300001_SM_1000_NS3seqE[1];

.visible .entry _ZN3cub18CUB_300001_SM_10006detail11EmptyKernelIvEEvv()
{


	ret;

}


// ===== COMPILED SASS (sm_100) =====

	.target	sm_100

	.elftype	@"ET_EXEC"


//--------------------- .note.nv.tkinfo           --------------------------
	.section	.note.nv.tkinfo,"",@"SHT_NOTE"
	.sectionflags	@"SHF_NOTE_NV_TKINFO"
	.tkinfo
        /*0018*/ 	.word	0x00000002
        /*0030*/ 	.string	""
        /*0030*/ 	.string	"ptxas"
        /*0030*/ 	.string	"Cuda compilation tools, release 13.0, V13.0.88"
        /*0030*/ 	.string	"Build cuda_13.0.r13.0/compiler.36424714_0"
        /*0030*/ 	.string	"-arch sm_100 -m 64 "



//--------------------- .note.nv.cuinfo           --------------------------
	.section	.note.nv.cuinfo,"",@"SHT_NOTE"
	.sectionflags	@"SHF_NOTE_NV_CUINFO"
        /*0018*/ 	.short	0x0002
        /*001a*/ 	.short	0x0064
        /*001c*/ 	.short	0x0082
	.zero		2


//--------------------- .nv.info                  --------------------------
	.section	.nv.info,"",@"SHT_CUDA_INFO"
	.align	4


	//----- nvinfo : EIATTR_REGCOUNT
	.align		4
        /*0000*/ 	.byte	0x04, 0x2f
        /*0002*/ 	.short	(.L_44 - .L_43)
	.align		4
.L_43:
        /*0004*/ 	.word	index@(_ZN3cub18CUB_300001_SM_10006detail11EmptyKernelIvEEvv)
        /*0008*/ 	.word	0x00000004


	//----- nvinfo : EIATTR_FRAME_SIZE
	.align		4
.L_44:
        /*000c*/ 	.byte	0x04, 0x11
        /*000e*/ 	.short	(.L_46 - .L_45)
	.align		4
.L_45:
        /*0010*/ 	.word	index@(_ZN3cub18CUB_300001_SM_10006detail11EmptyKernelIvEEvv)
        /*0014*/ 	.word	0x00000000


	//----- nvinfo : EIATTR_MIN_STACK_SIZE
	.align		4
.L_46:
        /*0018*/ 	.byte	0x04, 0x12
        /*001a*/ 	.short	(.L_48 - .L_47)
	.align		4
.L_47:
        /*001c*/ 	.word	index@(_ZN3cub18CUB_300001_SM_10006detail11EmptyKernelIvEEvv)
        /*0020*/ 	.word	0x00000000
.L_48:


//--------------------- .nv.compat                --------------------------
	.section	.nv.compat,"",@"SHT_CUDA_COMPAT_INFO"
	.align	4
        /*0000*/ 	.byte	0x02, 0x09, 0x00, 0x00, 0x02, 0x02, 0x01, 0x00, 0x02, 0x05, 0x05, 0x00, 0x03, 0x07, 0x01, 0x01
        /*0010*/ 	.byte	0x02, 0x03, 0x00, 0x00, 0x02, 0x06, 0x01, 0x00, 0x04, 0x0b, 0x08, 0x00, 0x09, 0x00, 0x00, 0x00
        /*0020*/ 	.byte	0x00, 0x00, 0x00, 0x00


//--------------------- .nv.info._ZN3cub18CUB_300001_SM_10006detail11EmptyKernelIvEEvv --------------------------
	.section	.nv.info._ZN3cub18CUB_300001_SM_10006detail11EmptyKernelIvEEvv,"",@"SHT_CUDA_INFO"
	.sectionflags	@""
	.align	4


	//----- nvinfo : EIATTR_CUDA_API_VERSION
	.align		4
        /*0000*/ 	.byte	0x04, 0x37
        /*0002*/ 	.short	(.L_50 - .L_49)
.L_49:
        /*0004*/ 	.word	0x00000082


	//----- nvinfo : EIATTR_SPARSE_MMA_MASK
	.align		4
.L_50:
        /*0008*/ 	.byte	0x03, 0x50
        /*000a*/ 	.short	0x0000


	//----- nvinfo : EIATTR_MAXREG_COUNT
	.align		4
        /*000c*/ 	.byte	0x03, 0x1b
        /*000e*/ 	.short	0x00ff


	//----- nvinfo : EIATTR_MERCURY_ISA_VERSION
	.align		4
        /*0010*/ 	.byte	0x03, 0x5f
        /*0012*/ 	.short	0x0101


	//----- nvinfo : EIATTR_VRC_CTA_INIT_COUNT
	.align		4
        /*0014*/ 	.byte	0x02, 0x4a
	.zero		1
	.zero		1


	//----- nvinfo : EIATTR_EXIT_INSTR_OFFSETS
	.align		4
        /*0018*/ 	.byte	0x04, 0x1c
        /*001a*/ 	.short	(.L_52 - .L_51)


	//   ....[0]....
.L_51:
        /*001c*/ 	.word	0x00000010


	//----- nvinfo : EIATTR_SW_WAR
	.align		4
.L_52:
        /*0020*/ 	.byte	0x04, 0x36
        /*0022*/ 	.short	(.L_54 - .L_53)
.L_53:
        /*0024*/ 	.word	0x00000008
.L_54:


//--------------------- .nv.callgraph             --------------------------
	.section	.nv.callgraph,"",@"SHT_CUDA_CALLGRAPH"
	.align	4
	.sectionentsize	8
	.align		4
        /*0000*/ 	.word	0x00000000
	.align		4
        /*0004*/ 	.word	0xffffffff
	.align		4
        /*0008*/ 	.word	0x00000000
	.align		4
        /*000c*/ 	.word	0xfffffffe
	.align		4
        /*0010*/ 	.word	0x00000000
	.align		4
        /*0014*/ 	.word	0xfffffffd
	.align		4
        /*0018*/ 	.word	0x00000000
	.align		4
        /*001c*/ 	.word	0xfffffffc


//--------------------- .nv.constant4             --------------------------
	.section	.nv.constant4,"a",@progbits
	.align	8
	.align		8
.nv.constant4:
        /*0000*/ 	.dword	_ZN39_INTERNAL_284d8d74_4_k_cu_a4849765_38684cuda3std3__45__cpo5beginE
	.align		8
        /*0008*/ 	.dword	_ZN39_INTERNAL_284d8d74_4_k_cu_a4849765_38684cuda3std3__45__cpo3endE
	.align		8
        /*0010*/ 	.dword	_ZN39_INTERNAL_284d8d74_4_k_cu_a4849765_38684cuda3std3__45__cpo6cbeginE
	.align		8
        /*0018*/ 	.dword	_ZN39_INTERNAL_284d8d74_4_k_cu_a4849765_38684cuda3std3__45__cpo4cendE
	.align		8
        /*0020*/ 	.dword	_ZN39_INTERNAL_284d8d74_4_k_cu_a4849765_38684cuda3std3__45__cpo6rbeginE
	.align		8
        /*0028*/ 	.dword	_ZN39_INTERNAL_284d8d74_4_k_cu_a4849765_38684cuda3std3__45__cpo4rendE
	.align		8
        /*0030*/ 	.dword	_ZN39_INTERNAL_284d8d74_4_k_cu_a4849765_38684cuda3std3__45__cpo7crbeginE
	.align		8
        /*0038*/ 	.dword	_ZN39_INTERNAL_284d8d74_4_k_cu_a4849765_38684cuda3std3__45__cpo5crendE
	.align		8
        /*0040*/ 	.dword	_ZN39_INTERNAL_284d8d74_4_k_cu_a4849765_38684cuda3std3__441_GLOBAL__N__284d8d74_4_k_cu_a4849765_38686ignoreE
	.align		8
        /*0048*/ 	.dword	_ZN39_INTERNAL_284d8d74_4_k_cu_a4849765_38684cuda3std3__419piecewise_constructE
	.align		8
        /*0050*/ 	.dword	_ZN39_INTERNAL_284d8d74_4_k_cu_a4849765_38684cuda3std3__48in_placeE
	.align		8
        /*0058*/ 	.dword	_ZN39_INTERNAL_284d8d74_4_k_cu_a4849765_38684cuda3std3__420unreachable_sentinelE
	.align		8
        /*0060*/ 	.dword	_ZN39_INTERNAL_284d8d74_4_k_cu_a4849765_38684cuda3std3__47nulloptE
	.align		8
        /*0068*/ 	.dword	_ZN39_INTERNAL_284d8d74_4_k_cu_a4849765_38684cuda3std3__48unexpectE
	.align		8
        /*0070*/ 	.dword	_ZN39_INTERNAL_284d8d74_4_k_cu_a4849765_38684cuda3std6ranges3__45__cpo4swapE
	.align		8
        /*0078*/ 	.dword	_ZN39_INTERNAL_284d8d74_4_k_cu_a4849765_38684cuda3std6ranges3__45__cpo9iter_moveE
	.align		8
        /*0080*/ 	.dword	_ZN39_INTERNAL_284d8d74_4_k_cu_a4849765_38684cuda3std6ranges3__45__cpo5beginE
	.align		8
        /*0088*/ 	.dword	_ZN39_INTERNAL_284d8d74_4_k_cu_a4849765_38684cuda3std6ranges3__45__cpo3endE
	.align		8
        /*0090*/ 	.dword	_ZN39_INTERNAL_284d8d74_4_k_cu_a4849765_38684cuda3std6ranges3__45__cpo6cbeginE
	.align		8
        /*0098*/ 	.dword	_ZN39_INTERNAL_284d8d74_4_k_cu_a4849765_38684cuda3std6ranges3__45__cpo4cendE
	.align		8
        /*00a0*/ 	.dword	_ZN39_INTERNAL_284d8d74_4_k_cu_a4849765_38684cuda3std6ranges3__45__cpo7advanceE
	.align		8
        /*00a8*/ 	.dword	_ZN39_INTERNAL_284d8d74_4_k_cu_a4849765_38684cuda3std6ranges3__45__cpo9iter_swapE
	.align		8
        /*00b0*/ 	.dword	_ZN39_INTERNAL_284d8d74_4_k_cu_a4849765_38684cuda3std6ranges3__45__cpo4nextE
	.align		8
        /*00b8*/ 	.dword	_ZN39_INTERNAL_284d8d74_4_k_cu_a4849765_38684cuda3std6ranges3__45__cpo4prevE
	.align		8
        /*00c0*/ 	.dword	_ZN39_INTERNAL_284d8d74_4_k_cu_a4849765_38684cuda3std6ranges3__45__cpo4dataE
	.align		8
        /*00c8*/ 	.dword	_ZN39_INTERNAL_284d8d74_4_k_cu_a4849765_38684cuda3std6ranges3__45__cpo5cdataE
	.align		8
        /*00d0*/ 	.dword	_ZN39_INTERNAL_284d8d74_4_k_cu_a4849765_38684cuda3std6ranges3__45__cpo4sizeE
	.align		8
        /*00d8*/ 	.dword	_ZN39_INTERNAL_284d8d74_4_k_cu_a4849765_38684cuda3std6ranges3__45__cpo5ssizeE
	.align		8
        /*00e0*/ 	.dword	_ZN39_INTERNAL_284d8d74_4_k_cu_a4849765_38684cuda3std6ranges3__45__cpo8distanceE
	.align		8
        /*00e8*/ 	.dword	_ZN39_INTERNAL_284d8d74_4_k_cu_a4849765_38686thrust24THRUST_300001_SM_1000_NS6system6detail10sequential3seqE
	.align		8
        /*00f0*/ 	.dword	_ZN39_INTERNAL_284d8d74_4_k_cu_a4849765_38686thrust24THRUST_300001_SM_1000_NS8cuda_cub3parE
	.align		8
        /*00f8*/ 	.dword	_ZN39_INTERNAL_284d8d74_4_k_cu_a4849765_38686thrust24THRUST_300001_SM_1000_NS8cuda_cub10par_nosyncE
	.align		8
        /*0100*/ 	.dword	_ZN39_INTERNAL_284d8d74_4_k_cu_a4849765_38686thrust24THRUST_300001_SM_1000_NS12placeholders2_1E
	.align		8
        /*0108*/ 	.dword	_ZN39_INTERNAL_284d8d74_4_k_cu_a4849765_38686thrust24THRUST_300001_SM_1000_NS12placeholders2_2E
	.align		8
        /*0110*/ 	.dword	_ZN39_INTERNAL_284d8d74_4_k_cu_a4849765_38686thrust24THRUST_300001_SM_1000_NS12placeholders2_3E
	.align		8
        /*0118*/ 	.dword	_ZN39_INTERNAL_284d8d74_4_k_cu_a4849765_38686thrust24THRUST_300001_SM_1000_NS12placeholders2_4E
	.align		8
        /*0120*/ 	.dword	_ZN39_INTERNAL_284d8d74_4_k_cu_a4849765_38686thrust24THRUST_300001_SM_1000_NS12placeholders2_5E
	.align		8
        /*0128*/ 	.dword	_ZN39_INTERNAL_284d8d74_4_k_cu_a4849765_38686thrust24THRUST_300001_SM_1000_NS12placeholders2_6E
	.align		8
        /*0130*/ 	.dword	_ZN39_INTERNAL_284d8d74_4_k_cu_a4849765_38686thrust24THRUST_300001_SM_1000_NS12placeholders2_7E
	.align		8
        /*0138*/ 	.dword	_ZN39_INTERNAL_284d8d74_4_k_cu_a4849765_38686thrust24THRUST_300001_SM_1000_NS12placeholders2_8E
	.align		8
        /*0140*/ 	.dword	_ZN39_INTERNAL_284d8d74_4_k_cu_a4849765_38686thrust24THRUST_300001_SM_1000_NS12placeholders2_9E
	.align		8
        /*0148*/ 	.dword	_ZN39_INTERNAL_284d8d74_4_k_cu_a4849765_38686thrust24THRUST_300001_SM_1000_NS12placeholders3_10E
	.align		8
        /*0150*/ 	.dword	_ZN39_INTERNAL_284d8d74_4_k_cu_a4849765_38686thrust24THRUST_300001_SM_1000_NS3seqE


//--------------------- .text._ZN3cub18CUB_300001_SM_10006detail11EmptyKernelIvEEvv --------------------------
	.section	.text._ZN3cub18CUB_300001_SM_10006detail11EmptyKernelIvEEvv,"ax",@progbits
	.align	128
        .global         _ZN3cub18CUB_300001_SM_10006detail11EmptyKernelIvEEvv
        .type           _ZN3cub18CUB_300001_SM_10006detail11EmptyKernelIvEEvv,@function
        .size           _ZN3cub18CUB_300001_SM_10006detail11EmptyKernelIvEEvv,(.L_x_1 - _ZN3cub18CUB_300001_SM_10006detail11EmptyKernelIvEEvv)
        .other          _ZN3cub18CUB_300001_SM_10006detail11EmptyKernelIvEEvv,@"STO_CUDA_ENTRY STV_DEFAULT"
_ZN3cub18CUB_300001_SM_10006detail11EmptyKernelIvEEvv:
.text._ZN3cub18CUB_300001_SM_10006detail11EmptyKernelIvEEvv:
[----:B------:R-:W-:Y:S01]  /*0000*/  LDC R1, c[0x0][0x37c] ;  /* 0x0000df00ff017b82 */ /* 0x000fe20000000800 */
[----:B------:R-:W-:Y:S05]  /*0010*/  EXIT ;  /* 0x000000000000794d */ /* 0x000fea0003800000 */
.L_x_0:
[----:B------:R-:W-:-:S00]  /*0020*/  BRA `(.L_x_0) ;  /* 0xfffffffc00fc7947 */ /* 0x000fc0000383ffff */
[----:B------:R-:W-:-:S00]  /*0030*/  NOP ;  /* 0x0000000000007918 */ /* 0x000fc00000000000 */
        /* <DEDUP_REMOVED lines=12> */
.L_x_1:


//--------------------- .nv.shared.reserved.0     --------------------------
	.section	.nv.shared.reserved.0,"aw",@nobits
	.weak		__nv_reservedSMEM_offset_0_alias
	.size		__nv_reservedSMEM_offset_0_alias, 0, 64
	.other		__nv_reservedSMEM_offset_0_alias,@"STO_CUDA_RESERVED_SHARED STV_DEFAULT"
__nv_reservedSMEM_offset_0_alias:
	.zero		0
	.zero		64


//--------------------- .nv.global                --------------------------
	.section	.nv.global,"aw",@nobits
.nv.global:
	.type		_ZN39_INTERNAL_284d8d74_4_k_cu_a4849765_38686thrust24THRUST_300001_SM_1000_NS3seqE,@object
	.size		_ZN39_INTERNAL_284d8d74_4_k_cu_a4849765_38686thrust24THRUST_300001_SM_1000_NS3seqE,(_ZN39_INTERNAL_284d8d74_4_k_cu_a4849765_38684cuda3std3__48in_placeE - _ZN39_INTERNAL_284d8d74_4_k_cu_a4849765_38686thrust24THRUST_300001_SM_1000_NS3seqE)
_ZN39_INTERNAL_284d8d74_4_k_cu_a4849765_38686thrust24THRUST_300001_SM_1000_NS3seqE:
	.zero		1
	.type		_ZN39_INTERNAL_284d8d74_4_k_cu_a4849765_38684cuda3std3__48in_placeE,@object
	.size		_ZN39_INTERNAL_284d8d74_4_k_cu_a4849765_38684cuda3std3__48in_placeE,(_ZN39_INTERNAL_284d8d74_4_k_cu_a4849765_38684cuda3std6ranges3__45__cpo4sizeE - _ZN39_INTERNAL_284d8d74_4_k_cu_a4849765_38684cuda3std3__48in_placeE)
_ZN39_INTERNAL_284d8d74_4_k_cu_a4849765_38684cuda3std3__48in_placeE:
	.zero		1
	.type		_ZN39_INTERNAL_284d8d74_4_k_cu_a4849765_38684cuda3std6ranges3__45__cpo4sizeE,@object
	.size		_ZN39_INTERNAL_284d8d74_4_k_cu_a4849765_38684cuda3std6ranges3__45__cpo4sizeE,(_ZN39_INTERNAL_284d8d74_4_k_cu_a4849765_38686thrust24THRUST_300001_SM_1000_NS12placeholders2_3E - _ZN39_INTERNAL_284d8d74_4_k_cu_a4849765_38684cuda3std6ranges3__45__cpo4sizeE)
_ZN39_INTERNAL_284d8d74_4_k_cu_a4849765_38684cuda3std6ranges3__45__cpo4sizeE:
	.zero		1
	.type		_ZN39_INTERNAL_284d8d74_4_k_cu_a4849765_38686thrust24THRUST_300001_SM_1000_NS12placeholders2_3E,@object
	.size		_ZN39_INTERNAL_284d8d74_4_k_cu_a4849765_38686thrust24THRUST_300001_SM_1000_NS12placeholders2_3E,(_ZN39_INTERNAL_284d8d74_4_k_cu_a4849765_38684cuda3std3__45__cpo6cbeginE - _ZN39_INTERNAL_284d8d74_4_k_cu_a4849765_38686thrust24THRUST_300001_SM_1000_NS12placeholders2_3E)
_ZN39_INTERNAL_284d8d74_4_k_cu_a4849765_38686thrust24THRUST_300001_SM_1000_NS12placeholders2_3E:
	.zero		1
	.type		_ZN39_INTERNAL_284d8d74_4_k_cu_a4849765_38684cuda3std3__45__cpo6cbeginE,@object
	.size		_ZN39_INTERNAL_284d8d74_4_k_cu_a4849765_38684cuda3std3__45__cpo6cbeginE,(_ZN39_INTERNAL_284d8d74_4_k_cu_a4849765_38684cuda3std6ranges3__45__cpo6cbeginE - _ZN39_INTERNAL_284d8d74_4_k_cu_a4849765_38684cuda3std3__45__cpo6cbeginE)
_ZN39_INTERNAL_284d8d74_4_k_cu_a4849765_38684cuda3std3__45__cpo6cbeginE:
	.zero		1
	.type		_ZN39_INTERNAL_284d8d74_4_k_cu_a4849765_38684cuda3std6ranges3__45__cpo6cbeginE,@object
	.size		_ZN39_INTERNAL_284d8d74_4_k_cu_a4849765_38684cuda3std6ranges3__45__cpo6cbeginE,(_ZN39_INTERNAL_284d8d74_4_k_cu_a4849765_38686thrust24THRUST_300001_SM_1000_NS12placeholders2_7E - _ZN39_INTERNAL_284d8d74_4_k_cu_a4849765_38684cuda3std6ranges3__45__cpo6cbeginE)
_ZN39_INTERNAL_284d8d74_4_k_cu_a4849765_38684cuda3std6ranges3__45__cpo6cbeginE:
	.zero		1
	.type		_ZN39_INTERNAL_284d8d74_4_k_cu_a4849765_38686thrust24THRUST_300001_SM_1000_NS12placeholders2_7E,@object
	.size		_ZN39_INTERNAL_284d8d74_4_k_cu_a4849765_38686thrust24THRUST_300001_SM_1000_NS12placeholders2_7E,(_ZN39_INTERNAL_284d8d74_4_k_cu_a4849765_38684cuda3std3__45__cpo7crbeginE - _ZN39_INTERNAL_284d8d74_4_k_cu_a4849765_38686thrust24THRUST_300001_SM_1000_NS12placeholders2_7E)
_ZN39_INTERNAL_284d8d74_4_k_cu_a4849765_38686thrust24THRUST_300001_SM_1000_NS12placeholders2_7E:
	.zero		1
	.type		_ZN39_INTERNAL_284d8d74_4_k_cu_a4849765_38684cuda3std3__45__cpo7crbeginE,@object
	.size		_ZN39_INTERNAL_284d8d74_4_k_cu_a4849765_38684cuda3std3__45__cpo7crbeginE,(_ZN39_INTERNAL_284d8d74_4_k_cu_a4849765_38684cuda3std6ranges3__45__cpo4nextE - _ZN39_INTERNAL_284d8d74_4_k_cu_a4849765_38684cuda3std3__45__cpo7crbeginE)
_ZN39_INTERNAL_284d8d74_4_k_cu_a4849765_38684cuda3std3__45__cpo7crbeginE:
	.zero		1
	.type		_ZN39_INTERNAL_284d8d74_4_k_cu_a4849765_38684cuda3std6ranges3__45__cpo4nextE,@object
	.size		_ZN39_INTERNAL_284d8d74_4_k_cu_a4849765_38684cuda3std6ranges3__45__cpo4nextE,(_ZN39_INTERNAL_284d8d74_4_k_cu_a4849765_38684cuda3std6ranges3__45__cpo4swapE - _ZN39_INTERNAL_284d8d74_4_k_cu_a4849765_38684cuda3std6ranges3__45__cpo4nextE)
_ZN39_INTERNAL_284d8d74_4_k_cu_a4849765_38684cuda3std6ranges3__45__cpo4nextE:
	.zero		1
	.type		_ZN39_INTERNAL_284d8d74_4_k_cu_a4849765_38684cuda3std6ranges3__45__cpo4swapE,@object
	.size		_ZN39_INTERNAL_284d8d74_4_k_cu_a4849765_38684cuda3std6ranges3__45__cpo4swapE,(_ZN39_INTERNAL_284d8d74_4_k_cu_a4849765_38686thrust24THRUST_300001_SM_1000_NS8cuda_cub3parE - _ZN39_INTERNAL_284d8d74_4_k_cu_a4849765_38684cuda3std6ranges3__45__cpo4swapE)
_ZN39_INTERNAL_284d8d74_4_k_cu_a4849765_38684cuda3std6ranges3__45__cpo4swapE:
	.zero		1
	.type		_ZN39_INTERNAL_284d8d74_4_k_cu_a4849765_38686thrust24THRUST_300001_SM_1000_NS8cuda_cub3parE,@object
	.size		_ZN39_INTERNAL_284d8d74_4_k_cu_a4849765_38686thrust24THRUST_300001_SM_1000_NS8cuda_cub3parE,(_ZN39_INTERNAL_284d8d74_4_k_cu_a4849765_38686thrust24THRUST_300001_SM_1000_NS12placeholders2_9E - _ZN39_INTERNAL_284d8d74_4_k_cu_a4849765_38686thrust24THRUST_300001_SM_1000_NS8cuda_cub3parE)
_ZN39_INTERNAL_284d8d74_4_k_cu_a4849765_38686thrust24THRUST_300001_SM_1000_NS8cuda_cub3parE:
	.zero		1
	.type		_ZN39_INTERNAL_284d8d74_4_k_cu_a4849765_38686thrust24THRUST_300001_SM_1000_NS12placeholders2_9E,@object
	.size		_ZN39_INTERNAL_284d8d74_4_k_cu_a4849765_38686thrust24THRUST_300001_SM_1000_NS12placeholders2_9E,(_ZN39_INTERNAL_284d8d74_4_k_cu_a4849765_38684cuda3std3__441_GLOBAL__N__284d8d74_4_k_cu_a4849765_38686ignoreE - _ZN39_INTERNAL_284d8d74_4_k_cu_a4849765_38686thrust24THRUST_300001_SM_1000_NS12placeholders2_9E)
_ZN39_INTERNAL_284d8d74_4_k_cu_a4849765_38686thrust24THRUST_300001_SM_1000_NS12placeholders2_9E:
	.zero		1
	.type		_ZN39_INTERNAL_284d8d74_4_k_cu_a4849765_38684cuda3std3__441_GLOBAL__N__284d8d74_4_k_cu_a4849765_38686ignoreE,@object
	.size		_ZN39_INTERNAL_284d8d74_4_k_cu_a4849765_38684cuda3std3__441_GLOBAL__N__284d8d74_4_k_cu_a4849765_38686ignoreE,(_ZN39_INTERNAL_284d8d74_4_k_cu_a4849765_38684cuda3std6ranges3__45__cpo4dataE - _ZN39_INTERNAL_284d8d74_4_k_cu_a4849765_38684cuda3std3__441_GLOBAL__N__284d8d74_4_k_cu_a4849765_38686ignoreE)
_ZN39_INTERNAL_284d8d74_4_k_cu_a4849765_38684cuda3std3__441_GLOBAL__N__284d8d74_4_k_cu_a4849765_38686ignoreE:
	.zero		1
	.type		_ZN39_INTERNAL_284d8d74_4_k_cu_a4849765_38684cuda3std6ranges3__45__cpo4dataE,@object
	.size		_ZN39_INTERNAL_284d8d74_4_k_cu_a4849765_38684cuda3std6ranges3__45__cpo4dataE,(_ZN39_INTERNAL_284d8d74_4_k_cu_a4849765_38686thrust24THRUST_300001_SM_1000_NS12placeholders2_1E - _ZN39_INTERNAL_284d8d74_4_k_cu_a4849765_38684cuda3std6ranges3__45__cpo4dataE)
_ZN39_INTERNAL_284d8d74_4_k_cu_a4849765_38684cuda3std6ranges3__45__cpo4dataE:
	.zero		1
	.type		_ZN39_INTERNAL_284d8d74_4_k_cu_a4849765_38686thrust24THRUST_300001_SM_1000_NS12placeholders2_1E,@object
	.size		_ZN39_INTERNAL_284d8d74_4_k_cu_a4849765_38686thrust24THRUST_300001_SM_1000_NS12placeholders2_1E,(_ZN39_INTERNAL_284d8d74_4_k_cu_a4849765_38684cuda3std3__45__cpo5beginE - _ZN39_INTERNAL_284d8d74_4_k_cu_a4849765_38686thrust24THRUST_300001_SM_1000_NS12placeholders2_1E)
_ZN39_INTERNAL_284d8d74_4_k_cu_a4849765_38686thrust24THRUST_300001_SM_1000_NS12placeholders2_1E:
	.zero		1
	.type		_ZN39_INTERNAL_284d8d74_4_k_cu_a4849765_38684cuda3std3__45__cpo5beginE,@object
	.size		_ZN39_INTERNAL_284d8d74_4_k_cu_a4849765_38684cuda3std3__45__cpo5beginE,(_ZN39_INTERNAL_284d8d74_4_k_cu_a4849765_38684cuda3std6ranges3__45__cpo5beginE - _ZN39_INTERNAL_284d8d74_4_k_cu_a4849765_38684cuda3std3__45__cpo5beginE)
_ZN39_INTERNAL_284d8d74_4_k_cu_a4849765_38684cuda3std3__45__cpo5beginE:
	.zero		1
	.type		_ZN39_INTERNAL_284d8d74_4_k_cu_a4849765_38684cuda3std6ranges3__45__cpo5beginE,@object
	.size		_ZN39_INTERNAL_284d8d74_4_k_cu_a4849765_38684cuda3std6ranges3__45__cpo5beginE,(_ZN39_INTERNAL_284d8d74_4_k_cu_a4849765_38686thrust24THRUST_300001_SM_1000_NS12placeholders2_5E - _ZN39_INTERNAL_284d8d74_4_k_cu_a4849765_38684cuda3std6ranges3__45__cpo5beginE)
_ZN39_INTERNAL_284d8d74_4_k_cu_a4849765_38684cuda3std6ranges3__45__cpo5beginE:
	.zero		1
	.type		_ZN39_INTERNAL_284d8d74_4_k_cu_a4849765_38686thrust24THRUST_300001_SM_1000_NS12placeholders2_5E,@object
	.size		_ZN39_INTERNAL_284d8d74_4_k_cu_a4849765_38686thrust24THRUST_300001_SM_1000_NS12placeholders2_5E,(_ZN39_INTERNAL_284d8d74_4_k_cu_a4849765_38684cuda3std3__45__cpo6rbeginE - _ZN39_INTERNAL_284d8d74_4_k_cu_a4849765_38686thrust24THRUST_300001_SM_1000_NS12placeholders2_5E)
_ZN39_INTERNAL_284d8d74_4_k_cu_a4849765_38686thrust24THRUST_300001_SM_1000_NS12placeholders2_5E:
	.zero		1
	.type		_ZN39_INTERNAL_284d8d74_4_k_cu_a4849765_38684cuda3std3__45__cpo6rbeginE,@object
	.size		_ZN39_INTERNAL_284d8d74_4_k_cu_a4849765_38684cuda3std3__45__cpo6rbeginE,(_ZN39_INTERNAL_284d8d74_4_k_cu_a4849765_38684cuda3std6ranges3__45__cpo7advanceE - _ZN39_INTERNAL_284d8d74_4_k_cu_a4849765_38684cuda3std3__45__cpo6rbeginE)
_ZN39_INTERNAL_284d8d74_4_k_cu_a4849765_38684cuda3std3__45__cpo6rbeginE:
	.zero		1
	.type		_ZN39_INTERNAL_284d8d74_4_k_cu_a4849765_38684cuda3std6ranges3__45__cpo7advanceE,@object
	.size		_ZN39_INTERNAL_284d8d74_4_k_cu_a4849765_38684cuda3std6ranges3__45__cpo7advanceE,(_ZN39_INTERNAL_284d8d74_4_k_cu_a4849765_38684cuda3std3__47nulloptE - _ZN39_INTERNAL_284d8d74_4_k_cu_a4849765_38684cuda3std6ranges3__45__cpo7advanceE)
_ZN39_INTERNAL_284d8d74_4_k_cu_a4849765_38684cuda3std6ranges3__45__cpo7advanceE:
	.zero		1
	.type		_ZN39_INTERNAL_284d8d74_4_k_cu_a4849765_38684cuda3std3__47nulloptE,@object
	.size		_ZN39_INTERNAL_284d8d74_4_k_cu_a4849765_38684cuda3std3__47nulloptE,(_ZN39_INTERNAL_284d8d74_4_k_cu_a4849765_38684cuda3std6ranges3__45__cpo8distanceE - _ZN39_INTERNAL_284d8d74_4_k_cu_a4849765_38684cuda3std3__47nulloptE)
_ZN39_INTERNAL_284d8d74_4_k_cu_a4849765_38684cuda3std3__47nulloptE:
	.zero		1
	.type		_ZN39_INTERNAL_284d8d74_4_k_cu_a4849765_38684cuda3std6ranges3__45__cpo8distanceE,@object
	.size		_ZN39_INTERNAL_284d8d74_4_k_cu_a4849765_38684cuda3std6ranges3__45__cpo8distanceE,(_ZN39_INTERNAL_284d8d74_4_k_cu_a4849765_38686thrust24THRUST_300001_SM_1000_NS12placeholders3_10E - _ZN39_INTERNAL_284d8d74_4_k_cu_a4849765_38684cuda3std6ranges3__45__cpo8distanceE)
_ZN39_INTERNAL_284d8d74_4_k_cu_a4849765_38684cuda3std6ranges3__45__cpo8distanceE:
	.zero		1
	.type		_ZN39_INTERNAL_284d8d74_4_k_cu_a4849765_38686thrust24THRUST_300001_SM_1000_NS12placeholders3_10E,@object
	.size		_ZN39_INTERNAL_284d8d74_4_k_cu_a4849765_38686thrust24THRUST_300001_SM_1000_NS12placeholders3_10E,(_ZN39_INTERNAL_284d8d74_4_k_cu_a4849765_38684cuda3std3__419piecewise_constructE - _ZN39_INTERNAL_284d8d74_4_k_cu_a4849765_38686thrust24THRUST_300001_SM_1000_NS12placeholders3_10E)
_ZN39_INTERNAL_284d8d74_4_k_cu_a4849765_38686thrust24THRUST_300001_SM_1000_NS12placeholders3_10E:
	.zero		1
	.type		_ZN39_INTERNAL_284d8d74_4_k_cu_a4849765_38684cuda3std3__419piecewise_constructE,@object
	.size		_ZN39_INTERNAL_284d8d74_4_k_cu_a4849765_38684cuda3std3__419piecewise_constructE,(_ZN39_INTERNAL_284d8d74_4_k_cu_a4849765_38684cuda3std6ranges3__45__cpo5cdataE - _ZN39_INTERNAL_284d8d74_4_k_cu_a4849765_38684cuda3std3__419piecewise_constructE)
_ZN39_INTERNAL_284d8d74_4_k_cu_a4849765_38684cuda3std3__419piecewise_constructE:
	.zero		1
	.type		_ZN39_INTERNAL_284d8d74_4_k_cu_a4849765_38684cuda3std6ranges3__45__cpo5cdataE,@object
	.size		_ZN39_INTERNAL_284d8d74_4_k_cu_a4849765_38684cuda3std6ranges3__45__cpo5cdataE,(_ZN39_INTERNAL_284d8d74_4_k_cu_a4849765_38686thrust24THRUST_300001_SM_1000_NS12placeholders2_2E - _ZN39_INTERNAL_284d8d74_4_k_cu_a4849765_38684cuda3std6ranges3__45__cpo5cdataE)
_ZN39_INTERNAL_284d8d74_4_k_cu_a4849765_38684cuda3std6ranges3__45__cpo5cdataE:
	.zero		1
	.type		_ZN39_INTERNAL_284d8d74_4_k_cu_a4849765_38686thrust24THRUST_300001_SM_1000_NS12placeholders2_2E,@object
	.size		_ZN39_INTERNAL_284d8d74_4_k_cu_a4849765_38686thrust24THRUST_300001_SM_1000_NS12placeholders2_2E,(_ZN39_INTERNAL_284d8d74_4_k_cu_a4849765_38684cuda3std3__45__cpo3endE - _ZN39_INTERNAL_284d8d74_4_k_cu_a4849765_38686thrust24THRUST_300001_SM_1000_NS12placeholders2_2E)
_ZN39_INTERNAL_284d8d74_4_k_cu_a4849765_38686thrust24THRUST_300001_SM_1000_NS12placeholders2_2E:
	.zero		1
	.type		_ZN39_INTERNAL_284d8d74_4_k_cu_a4849765_38684cuda3std3__45__cpo3endE,@object
	.size		_ZN39_INTERNAL_284d8d74_4_k_cu_a4849765_38684cuda3std3__45__cpo3endE,(_ZN39_INTERNAL_284d8d74_4_k_cu_a4849765_38684cuda3std6ranges3__45__cpo3endE - _ZN39_INTERNAL_284d8d74_4_k_cu_a4849765_38684cuda3std3__45__cpo3endE)
_ZN39_INTERNAL_284d8d74_4_k_cu_a4849765_38684cuda3std3__45__cpo3endE:
	.zero		1
	.type		_ZN39_INTERNAL_284d8d74_4_k_cu_a4849765_38684cuda3std6ranges3__45__cpo3endE,@object
	.size		_ZN39_INTERNAL_284d8d74_4_k_cu_a4849765_38684cuda3std6ranges3__45__cpo3endE,(_ZN39_INTERNAL_284d8d74_4_k_cu_a4849765_38686thrust24THRUST_300001_SM_1000_NS12placeholders2_6E - _ZN39_INTERNAL_284d8d74_4_k_cu_a4849765_38684cuda3std6ranges3__45__cpo3endE)
_ZN39_INTERNAL_284d8d74_4_k_cu_a4849765_38684cuda3std6ranges3__45__cpo3endE:
	.zero		1
	.type		_ZN39_INTERNAL_284d8d74_4_k_cu_a4849765_38686thrust24THRUST_300001_SM_1000_NS12placeholders2_6E,@object
	.size		_ZN39_INTERNAL_284d8d74_4_k_cu_a4849765_38686thrust24THRUST_300001_SM_1000_NS12placeholders2_6E,(_ZN39_INTERNAL_284d8d74_4_k_cu_a4849765_38684cuda3std3__45__cpo4rendE - _ZN39_INTERNAL_284d8d74_4_k_cu_a4849765_38686thrust24THRUST_300001_SM_1000_NS12placeholders2_6E)
_ZN39_INTERNAL_284d8d74_4_k_cu_a4849765_38686thrust24THRUST_300001_SM_1000_NS12placeholders2_6E:
	.zero		1
	.type		_ZN39_INTERNAL_284d8d74_4_k_cu_a4849765_38684cuda3std3__45__cpo4rendE,@object
	.size		_ZN39_INTERNAL_284d8d74_4_k_cu_a4849765_38684cuda3std3__45__cpo4rendE,(_ZN39_INTERNAL_284d8d74_4_k_cu_a4849765_38684cuda3std6ranges3__45__cpo9iter_swapE - _ZN39_INTERNAL_284d8d74_4_k_cu_a4849765_38684cuda3std3__45__cpo4rendE)
_ZN39_INTERNAL_284d8d74_4_k_cu_a4849765_38684cuda3std3__45__cpo4rendE:
	.zero		1
	.type		_ZN39_INTERNAL_284d8d74_4_k_cu_a4849765_38684cuda3std6ranges3__45__cpo9iter_swapE,@object
	.size		_ZN39_INTERNAL_284d8d74_4_k_cu_a4849765_38684cuda3std6ranges3__45__cpo9iter_swapE,(_ZN39_INTERNAL_284d8d74_4_k_cu_a4849765_38684cuda3std3__48unexpectE - _ZN39_INTERNAL_284d8d74_4_k_cu_a4849765_38684cuda3std6ranges3__45__cpo9iter_swapE)
_ZN39_INTERNAL_284d8d74_4_k_cu_a4849765_38684cuda3std6ranges3__45__cpo9iter_swapE:
	.zero		1
	.type		_ZN39_INTERNAL_284d8d74_4_k_cu_a4849765_38684cuda3std3__48unexpectE,@object
	.size		_ZN39_INTERNAL_284d8d74_4_k_cu_a4849765_38684cuda3std3__48unexpectE,(_ZN39_INTERNAL_284d8d74_4_k_cu_a4849765_38686thrust24THRUST_300001_SM_1000_NS6system6detail10sequential3seqE - _ZN39_INTERNAL_284d8d74_4_k_cu_a4849765_38684cuda3std3__48unexpectE)
_ZN39_INTERNAL_284d8d74_4_k_cu_a4849765_38684cuda3std3__48unexpectE:
	.zero		1
	.type		_ZN39_INTERNAL_284d8d74_4_k_cu_a4849765_38686thrust24THRUST_300001_SM_1000_NS6system6detail10sequential3seqE,@object
	.size		_ZN39_INTERNAL_284d8d74_4_k_cu_a4849765_38686thrust24THRUST_300001_SM_1000_NS6system6detail10sequential3seqE,(_ZN39_INTERNAL_284d8d74_4_k_cu_a4849765_38686thrust24THRUST_300001_SM_1000_NS12placeholders2_4E - _ZN39_INTERNAL_284d8d74_4_k_cu_a4849765_38686thrust24THRUST_300001_SM_1000_NS6system6detail10sequential3seqE)
_ZN39_INTERNAL_284d8d74_4_k_cu_a4849765_38686thrust24THRUST_300001_SM_1000_NS6system6detail10sequential3seqE:
	.zero		1
	.type		_ZN39_INTERNAL_284d8d74_4_k_cu_a4849765_38686thrust24THRUST_300001_SM_1000_NS12placeholders2_4E,@object
	.size		_ZN39_INTERNAL_284d8d74_4_k_cu_a4849765_38686thrust24THRUST_300001_SM_1000_NS12placeholders2_4E,(_ZN39_INTERNAL_284d8d74_4_k_cu_a4849765_38684cuda3std3__45__cpo4cendE - _ZN39_INTERNAL_284d8d74_4_k_cu_a4849765_38686thrust24THRUST_300001_SM_1000_NS12placeholders2_4E)
_ZN39_INTERNAL_284d8d74_4_k_cu_a4849765_38686thrust24THRUST_300001_SM_1000_NS12placeholders2_4E:
	.zero		1
	.type		_ZN39_INTERNAL_284d8d74_4_k_cu_a4849765_38684cuda3std3__45__cpo4cendE,@object
	.size		_ZN39_INTERNAL_284d8d74_4_k_cu_a4849765_38684cuda3std3__45__cpo4cendE,(_ZN39_INTERNAL_284d8d74_4_k_cu_a4849765_38684cuda3std6ranges3__45__cpo4cendE - _ZN39_INTERNAL_284d8d74_4_k_cu_a4849765_38684cuda3std3__45__cpo4cendE)
_ZN39_INTERNAL_284d8d74_4_k_cu_a4849765_38684cuda3std3__45__cpo4cendE:
	.zero		1
	.type		_ZN39_INTERNAL_284d8d74_4_k_cu_a4849765_38684cuda3std6ranges3__45__cpo4cendE,@object
	.size		_ZN39_INTERNAL_284d8d74_4_k_cu_a4849765_38684cuda3std6ranges3__45__cpo4cendE,(_ZN39_INTERNAL_284d8d74_4_k_cu_a4849765_38684cuda3std3__420unreachable_sentinelE - _ZN39_INTERNAL_284d8d74_4_k_cu_a4849765_38684cuda3std6ranges3__45__cpo4cendE)
_ZN39_INTERNAL_284d8d74_4_k_cu_a4849765_38684cuda3std6ranges3__45__cpo4cendE:
	.zero		1
	.type		_ZN39_INTERNAL_284d8d74_4_k_cu_a4849765_38684cuda3std3__420unreachable_sentinelE,@object
	.size		_ZN39_INTERNAL_284d8d74_4_k_cu_a4849765_38684cuda3std3__420unreachable_sentinelE,(_ZN39_INTERNAL_284d8d74_4_k_cu_a4849765_38684cuda3std6ranges3__45__cpo5ssizeE - _ZN39_INTERNAL_284d8d74_4_k_cu_a4849765_38684cuda3std3__420unreachable_sentinelE)
_ZN39_INTERNAL_284d8d74_4_k_cu_a4849765_38684cuda3std3__420unreachable_sentinelE:
	.zero		1
	.type		_ZN39_INTERNAL_284d8d74_4_k_cu_a4849765_38684cuda3std6ranges3__45__cpo5ssizeE,@object
	.size		_ZN39_INTERNAL_284d8d74_4_k_cu_a4849765_38684cuda3std6ranges3__45__cpo5ssizeE,(_ZN39_INTERNAL_284d8d74_4_k_cu_a4849765_38686thrust24THRUST_300001_SM_1000_NS12placeholders2_8E - _ZN39_INTERNAL_284d8d74_4_k_cu_a4849765_38684cuda3std6ranges3__45__cpo5ssizeE)
_ZN39_INTERNAL_284d8d74_4_k_cu_a4849765_38684cuda3std6ranges3__45__cpo5ssizeE:
	.zero		1
	.type		_ZN39_INTERNAL_284d8d74_4_k_cu_a4849765_38686thrust24THRUST_300001_SM_1000_NS12placeholders2_8E,@object
	.size		_ZN39_INTERNAL_284d8d74_4_k_cu_a4849765_38686thrust24THRUST_300001_SM_1000_NS12placeholders2_8E,(_ZN39_INTERNAL_284d8d74_4_k_cu_a4849765_38684cuda3std3__45__cpo5crendE - _ZN39_INTERNAL_284d8d74_4_k_cu_a4849765_38686thrust24THRUST_300001_SM_1000_NS12placeholders2_8E)
_ZN39_INTERNAL_284d8d74_4_k_cu_a4849765_38686thrust24THRUST_300001_SM_1000_NS12placeholders2_8E:
	.zero		1
	.type		_ZN39_INTERNAL_284d8d74_4_k_cu_a4849765_38684cuda3std3__45__cpo5crendE,@object
	.size		_ZN39_INTERNAL_284d8d74_4_k_cu_a4849765_38684cuda3std3__45__cpo5crendE,(_ZN39_INTERNAL_284d8d74_4_k_cu_a4849765_38684cuda3std6ranges3__45__cpo4prevE - _ZN39_INTERNAL_284d8d74_4_k_cu_a4849765_38684cuda3std3__45__cpo5crendE)
_ZN39_INTERNAL_284d8d74_4_k_cu_a4849765_38684cuda3std3__45__cpo5crendE:
	.zero		1
	.type		_ZN39_INTERNAL_284d8d74_4_k_cu_a4849765_38684cuda3std6ranges3__45__cpo4prevE,@object
	.size		_ZN39_INTERNAL_284d8d74_4_k_cu_a4849765_38684cuda3std6ranges3__45__cpo4prevE,(_ZN39_INTERNAL_284d8d74_4_k_cu_a4849765_38684cuda3std6ranges3__45__cpo9iter_moveE - _ZN39_INTERNAL_284d8d74_4_k_cu_a4849765_38684cuda3std6ranges3__45__cpo4prevE)
_ZN39_INTERNAL_284d8d74_4_k_cu_a4849765_38684cuda3std6ranges3__45__cpo4prevE:
	.zero		1
	.type		_ZN39_INTERNAL_284d8d74_4_k_cu_a4849765_38684cuda3std6ranges3__45__cpo9iter_moveE,@object
	.size		_ZN39_INTERNAL_284d8d74_4_k_cu_a4849765_38684cuda3std6ranges3__45__cpo9iter_moveE,(_ZN39_INTERNAL_284d8d74_4_k_cu_a4849765_38686thrust24THRUST_300001_SM_1000_NS8cuda_cub10par_nosyncE - _ZN39_INTERNAL_284d8d74_4_k_cu_a4849765_38684cuda3std6ranges3__45__cpo9iter_moveE)
_ZN39_INTERNAL_284d8d74_4_k_cu_a4849765_38684cuda3std6ranges3__45__cpo9iter_moveE:
	.zero		1
	.type		_ZN39_INTERNAL_284d8d74_4_k_cu_a4849765_38686thrust24THRUST_300001_SM_1000_NS8cuda_cub10par_nosyncE,@object
	.size		_ZN39_INTERNAL_284d8d74_4_k_cu_a4849765_38686thrust24THRUST_300001_SM_1000_NS8cuda_cub10par_nosyncE,(.L_31 - _ZN39_INTERNAL_284d8d74_4_k_cu_a4849765_38686thrust24THRUST_300001_SM_1000_NS8cuda_cub10par_nosyncE)
_ZN39_INTERNAL_284d8d74_4_k_cu_a4849765_38686thrust24THRUST_300001_SM_1000_NS8cuda_cub10par_nosyncE:
	.zero		1
.L_31:


//--------------------- .nv.constant0._ZN3cub18CUB_300001_SM_10006detail11EmptyKernelIvEEvv --------------------------
	.section	.nv.constant0._ZN3cub18CUB_300001_SM_10006detail11EmptyKernelIvEEvv,"a",@progbits
	.sectionflags	@""
	.align	4
.nv.constant0._ZN3cub18CUB_300001_SM_10006detail11EmptyKernelIvEEvv:
	.zero		896


//--------------------- SYMBOLS --------------------------

	.type		.nv.reservedSmem.offset0,@object
	.size		.nv.reservedSmem.offset0,0x4
